	.headerflags	@"EF_CUDA_TEXMODE_UNIFIED EF_CUDA_64BIT_ADDRESS EF_CUDA_ACCELERATORS EF_CUDA_SM90 EF_CUDA_VIRTUAL_SM(EF_CUDA_SM90)"
	.elftype	@"ET_EXEC"


//--------------------- .nv.info                  --------------------------
	.section	.nv.info,"",@"SHT_CUDA_INFO"
	.align	4


	//----- nvinfo : EIATTR_REGCOUNT
	.align		4
        /*0000*/ 	.byte	0x04, 0x2f
        /*0002*/ 	.short	(.L_1 - .L_0)
	.align		4
.L_0:
        /*0004*/ 	.word	index@(triton_poi_fused_add_mul_0)
        /*0008*/ 	.word	0x00000018


	//----- nvinfo : EIATTR_MIN_STACK_SIZE
	.align		4
.L_1:
        /*000c*/ 	.byte	0x04, 0x12
        /*000e*/ 	.short	(.L_3 - .L_2)
	.align		4
.L_2:
        /*0010*/ 	.word	index@(triton_poi_fused_add_mul_0)
        /*0014*/ 	.word	0x00000000


	//----- nvinfo : EIATTR_FRAME_SIZE
	.align		4
.L_3:
        /*0018*/ 	.byte	0x04, 0x11
        /*001a*/ 	.short	(.L_5 - .L_4)
	.align		4
.L_4:
        /*001c*/ 	.word	index@(triton_poi_fused_add_mul_0)
        /*0020*/ 	.word	0x00000000


	//----- nvinfo : EIATTR_MIN_STACK_SIZE
	.align		4
.L_5:
        /*0024*/ 	.byte	0x04, 0x12
        /*0026*/ 	.short	(.L_7 - .L_6)
	.align		4
.L_6:
        /*0028*/ 	.word	index@(triton_poi_fused_add_mul_0)
        /*002c*/ 	.word	0x00000000
.L_7:


//--------------------- .nv.info.triton_poi_fused_add_mul_0 --------------------------
	.section	.nv.info.triton_poi_fused_add_mul_0,"",@"SHT_CUDA_INFO"
	.sectionflags	@""
	.align	4


	//----- nvinfo : EIATTR_CUDA_API_VERSION
	.align		4
        /*0000*/ 	.byte	0x04, 0x37
        /*0002*/ 	.short	(.L_9 - .L_8)
.L_8:
        /*0004*/ 	.word	0x0000007c


	//----- nvinfo : EIATTR_KPARAM_INFO
	.align		4
.L_9:
        /*0008*/ 	.byte	0x04, 0x17
        /*000a*/ 	.short	(.L_11 - .L_10)
.L_10:
        /*000c*/ 	.word	0x00000000
        /*0010*/ 	.short	0x0004
        /*0012*/ 	.short	0x0020
        /*0014*/ 	.byte	0x00, 0xf0, 0x11, 0x00


	//----- nvinfo : EIATTR_KPARAM_INFO
	.align		4
.L_11:
        /*0018*/ 	.byte	0x04, 0x17
        /*001a*/ 	.short	(.L_13 - .L_12)
.L_12:
        /*001c*/ 	.word	0x00000000
        /*0020*/ 	.short	0x0003
        /*0022*/ 	.short	0x0018
        /*0024*/ 	.byte	0x00, 0xf4, 0x21, 0x00


	//----- nvinfo : EIATTR_KPARAM_INFO
	.align		4
.L_13:
        /*0028*/ 	.byte	0x04, 0x17
        /*002a*/ 	.short	(.L_15 - .L_14)
.L_14:
        /*002c*/ 	.word	0x00000000
        /*0030*/ 	.short	0x0002
        /*0032*/ 	.short	0x0010
        /*0034*/ 	.byte	0x00, 0xf4, 0x21, 0x00


	//----- nvinfo : EIATTR_KPARAM_INFO
	.align		4
.L_15:
        /*0038*/ 	.byte	0x04, 0x17
        /*003a*/ 	.short	(.L_17 - .L_16)
.L_16:
        /*003c*/ 	.word	0x00000000
        /*0040*/ 	.short	0x0001
        /*0042*/ 	.short	0x0008
        /*0044*/ 	.byte	0x00, 0xf4, 0x21, 0x00


	//----- nvinfo : EIATTR_KPARAM_INFO
	.align		4
.L_17:
        /*0048*/ 	.byte	0x04, 0x17
        /*004a*/ 	.short	(.L_19 - .L_18)
.L_18:
        /*004c*/ 	.word	0x00000000
        /*0050*/ 	.short	0x0000
        /*0052*/ 	.short	0x0000
        /*0054*/ 	.byte	0x00, 0xf4, 0x21, 0x00


	//----- nvinfo : EIATTR_SPARSE_MMA_MASK
	.align		4
.L_19:
        /*0058*/ 	.byte	0x03, 0x50
        /*005a*/ 	.short	0x0000


	//----- nvinfo : EIATTR_MAXREG_COUNT
	.align		4
        /*005c*/ 	.byte	0x03, 0x1b
        /*005e*/ 	.short	0x00ff


	//----- nvinfo : EIATTR_EXIT_INSTR_OFFSETS
	.align		4
        /*0060*/ 	.byte	0x04, 0x1c
        /*0062*/ 	.short	(.L_21 - .L_20)


	//   ....[0]....
.L_20:
        /*0064*/ 	.word	0x000003c0


	//   ....[1]....
        /*0068*/ 	.word	0x000003e0


	//----- nvinfo : EIATTR_REQNTID
	.align		4
.L_21:
        /*006c*/ 	.byte	0x04, 0x10
        /*006e*/ 	.short	(.L_23 - .L_22)
.L_22:
        /*0070*/ 	.word	0x00000080
        /*0074*/ 	.word	0x00000001
        /*0078*/ 	.word	0x00000001


	//----- nvinfo : EIATTR_CBANK_PARAM_SIZE
	.align		4
.L_23:
        /*007c*/ 	.byte	0x03, 0x19
        /*007e*/ 	.short	0x0024


	//----- nvinfo : EIATTR_PARAM_CBANK
	.align		4
        /*0080*/ 	.byte	0x04, 0x0a
        /*0082*/ 	.short	(.L_25 - .L_24)
	.align		4
.L_24:
        /*0084*/ 	.word	index@(.nv.constant0.triton_poi_fused_add_mul_0)
        /*0088*/ 	.short	0x0210
        /*008a*/ 	.short	0x0024


	//----- nvinfo : EIATTR_SW_WAR
	.align		4
.L_25:
        /*008c*/ 	.byte	0x04, 0x36
        /*008e*/ 	.short	(.L_27 - .L_26)
.L_26:
        /*0090*/ 	.word	0x00000008
.L_27:


//--------------------- .nv.callgraph             --------------------------
	.section	.nv.callgraph,"",@"SHT_CUDA_CALLGRAPH"
	.align	4
	.sectionentsize	8
	.align		4
        /*0000*/ 	.word	0x00000000
	.align		4
        /*0004*/ 	.word	0xffffffff
	.align		4
        /*0008*/ 	.word	0x00000000
	.align		4
        /*000c*/ 	.word	0xfffffffe
	.align		4
        /*0010*/ 	.word	0x00000000
	.align		4
        /*0014*/ 	.word	0xfffffffd
	.align		4
        /*0018*/ 	.word	0x00000000
	.align		4
        /*001c*/ 	.word	0xfffffffc


//--------------------- .text.triton_poi_fused_add_mul_0 --------------------------
	.section	.text.triton_poi_fused_add_mul_0,"ax",@progbits
	.align	128
        .global         triton_poi_fused_add_mul_0
        .type           triton_poi_fused_add_mul_0,@function
        .size           triton_poi_fused_add_mul_0,(.L_x_1 - triton_poi_fused_add_mul_0)
        .other          triton_poi_fused_add_mul_0,@"STO_CUDA_ENTRY STV_DEFAULT"
triton_poi_fused_add_mul_0:
.text.triton_poi_fused_add_mul_0:
[----:B------:R-:W0:Y:S02]  /*0000*/  LDC R1, c[0x0][0x28] ;  /* 0x00000a00ff017b82 */ /* 0x000e240000000800 */
[----:B------:R-:W1:Y:S01]  /*0010*/  S2R R0, SR_TID.X ;  /* 0x0000000000007919 */ /* 0x000e620000002100 */
[----:B------:R-:W-:Y:S01]  /*0020*/  ULDC.64 UR4, c[0x0][0x218] ;  /* 0x0000860000047ab9 */ /* 0x000fe20000000a00 */
[----:B------:R-:W2:Y:S01]  /*0030*/  LDC.64 R8, c[0x0][0x218] ;  /* 0x00008600ff087b82 */ /* 0x000ea20000000a00 */
[----:B------:R-:W-:Y:S01]  /*0040*/  IMAD.MOV.U32 R6, RZ, RZ, RZ ;  /* 0x000000ffff067224 */ /* 0x000fe200078e00ff */
[----:B------:R-:W3:Y:S01]  /*0050*/  S2R R7, SR_CTAID.X ;  /* 0x0000000000077919 */ /* 0x000ee20000002500 */
[----:B-1----:R-:W-:Y:S01]  /*0060*/  IMAD.SHL.U32 R0, R0, 0x2, RZ ;  /* 0x0000000200007824 */ /* 0x002fe200078e00ff */
[----:B---3--:R-:W-:-:S04]  /*0070*/  SHF.R.S32.HI R10, RZ, 0x17, R7 ;  /* 0x00000017ff0a7819 */ /* 0x008fc80000011407 */
[----:B------:R-:W-:Y:S02]  /*0080*/  LOP3.LUT R0, R0, 0xfe, RZ, 0xc0, !PT ;  /* 0x000000fe00007812 */ /* 0x000fe400078ec0ff */
[----:B------:R-:W-:-:S03]  /*0090*/  SGXT R10, R10, 0x1 ;  /* 0x000000010a0a781a */ /* 0x000fc60000000200 */
[----:B------:R-:W-:-:S05]  /*00a0*/  IMAD R7, R7, 0x100, R0 ;  /* 0x0000010007077824 */ /* 0x000fca00078e0200 */
[CC--:B------:R-:W-:Y:S02]  /*00b0*/  LEA.HI R0, R10.reuse, R7.reuse, RZ, 0x2 ;  /* 0x000000070a007211 */ /* 0x0c0fe400078f10ff */
[----:B------:R-:W-:Y:S02]  /*00c0*/  LEA.HI R3, R10, R7, RZ, 0x4 ;  /* 0x000000070a037211 */ /* 0x000fe400078f20ff */
[----:B------:R-:W-:Y:S02]  /*00d0*/  SHF.R.S32.HI R0, RZ, 0x2, R0 ;  /* 0x00000002ff007819 */ /* 0x000fe40000011400 */
[----:B------:R-:W-:Y:S02]  /*00e0*/  SHF.R.S32.HI R4, RZ, 0x4, R3 ;  /* 0x00000004ff047819 */ /* 0x000fe40000011403 */
[----:B------:R-:W-:Y:S02]  /*00f0*/  LEA.HI R2, R0, R0, RZ, 0x2 ;  /* 0x0000000000027211 */ /* 0x000fe400078f10ff */
[----:B------:R-:W-:Y:S01]  /*0100*/  ISETP.GE.AND P0, PT, R7, 0x400, PT ;  /* 0x000004000700780c */ /* 0x000fe20003f06270 */
[----:B------:R-:W-:Y:S01]  /*0110*/  IMAD.SHL.U32 R12, R4, 0x8, RZ ;  /* 0x00000008040c7824 */ /* 0x000fe200078e00ff */
[----:B------:R-:W-:Y:S01]  /*0120*/  LOP3.LUT R3, R2, 0xfffffffc, RZ, 0xc0, !PT ;  /* 0xfffffffc02037812 */ /* 0x000fe200078ec0ff */
[----:B------:R-:W1:Y:S04]  /*0130*/  LDC.64 R4, c[0x0][0x220] ;  /* 0x00008800ff047b82 */ /* 0x000e680000000a00 */
[----:B------:R-:W-:Y:S01]  /*0140*/  IMAD.IADD R15, R0, 0x1, -R3 ;  /* 0x00000001000f7824 */ /* 0x000fe200078e0a03 */
[----:B------:R-:W-:-:S02]  /*0150*/  SHF.R.S32.HI R0, RZ, 0x1f, R12 ;  /* 0x0000001fff007819 */ /* 0x000fc4000001140c */
[----:B------:R-:W-:Y:S01]  /*0160*/  LEA.HI R18, R10, R7, RZ, 0x8 ;  /* 0x000000070a127211 */ /* 0x000fe200078f40ff */
[----:B------:R-:W-:Y:S01]  /*0170*/  IMAD.IADD R11, R15, 0x1, R12 ;  /* 0x000000010f0b7824 */ /* 0x000fe200078e020c */
[----:B------:R-:W-:-:S04]  /*0180*/  IADD3 R2, P1, R15, R12, RZ ;  /* 0x0000000c0f027210 */ /* 0x000fc80007f3e0ff */
[----:B------:R-:W-:Y:S01]  /*0190*/  LEA.HI.X.SX32 R3, R15, R0, 0x1, P1 ;  /* 0x000000000f037211 */ /* 0x000fe200008f0eff */
[----:B------:R-:W-:Y:S01]  /*01a0*/  HFMA2.MMA R0, -RZ, RZ, 0, 0 ;  /* 0x00000000ff007435 */ /* 0x000fe200000001ff */
[----:B------:R-:W-:-:S04]  /*01b0*/  LEA R16, P1, R2, UR4, 0x2 ;  /* 0x0000000402107c11 */ /* 0x000fc8000f8210ff */
[----:B------:R-:W-:Y:S01]  /*01c0*/  LEA.HI.X R17, R2, UR5, R3, 0x2, P1 ;  /* 0x0000000502117c11 */ /* 0x000fe200088f1403 */
[----:B------:R-:W-:Y:S01]  /*01d0*/  VIADD R19, R15, 0x4 ;  /* 0x000000040f137836 */ /* 0x000fe20000000000 */
[----:B------:R-:W3:Y:S01]  /*01e0*/  LDC.64 R2, c[0x0][0x210] ;  /* 0x00008400ff027b82 */ /* 0x000ee20000000a00 */
[----:B------:R-:W-:Y:S01]  /*01f0*/  LOP3.LUT R18, R18, 0xffffff00, RZ, 0xc0, !PT ;  /* 0xffffff0012127812 */ /* 0x000fe200078ec0ff */
[----:B------:R-:W-:Y:S01]  /*0200*/  ULDC.64 UR4, c[0x0][0x208] ;  /* 0x0000820000047ab9 */ /* 0x000fe20000000a00 */
[----:B--2---:R-:W-:Y:S01]  /*0210*/  IMAD.WIDE R8, R11, 0x4, R8 ;  /* 0x000000040b087825 */ /* 0x004fe200078e0208 */
[----:B------:R-:W2:Y:S01]  /*0220*/  @!P0 LDG.E.EL R6, desc[UR4][R16.64+0x10] ;  /* 0x0000100410068981 */ /* 0x000ea2000c2e1900 */
[----:B------:R-:W-:Y:S02]  /*0230*/  CS2R R12, SRZ ;  /* 0x00000000000c7805 */ /* 0x000fe4000001ff00 */
[----:B-1----:R-:W-:Y:S01]  /*0240*/  IMAD.WIDE R10, R15, 0x4, R4 ;  /* 0x000000040f0a7825 */ /* 0x002fe200078e0204 */
[----:B------:R1:W4:Y:S01]  /*0250*/  @!P0 LDG.E.EL R0, desc[UR4][R16.64+0x10] ;  /* 0x0000100410008981 */ /* 0x000322000c2e1900 */
[----:B------:R-:W-:-:S02]  /*0260*/  CS2R R14, SRZ ;  /* 0x00000000000e7805 */ /* 0x000fc4000001ff00 */
[----:B------:R-:W-:Y:S01]  /*0270*/  IMAD.WIDE.U32 R4, R19, 0x4, R4 ;  /* 0x0000000413047825 */ /* 0x000fe200078e0004 */
[----:B------:R-:W-:Y:S01]  /*0280*/  MOV R19, RZ ;  /* 0x000000ff00137202 */ /* 0x000fe20000000f00 */
[----:B------:R-:W5:Y:S02]  /*0290*/  @!P0 LDG.E.EL R13, desc[UR4][R10.64] ;  /* 0x000000040a0d8981 */ /* 0x000f64000c2e1900 */
[----:B------:R-:W-:Y:S02]  /*02a0*/  IMAD.MOV.U32 R21, RZ, RZ, RZ ;  /* 0x000000ffff157224 */ /* 0x000fe400078e00ff */
[----:B------:R3:W2:Y:S01]  /*02b0*/  @!P0 LDG.E.EL R12, desc[UR4][R10.64] ;  /* 0x000000040a0c8981 */ /* 0x0006a2000c2e1900 */
[----:B-1----:R-:W-:-:S03]  /*02c0*/  IMAD.IADD R17, R7, 0x1, -R18 ;  /* 0x0000000107117824 */ /* 0x002fc600078e0a12 */
[----:B------:R-:W5:Y:S01]  /*02d0*/  @!P0 LDG.E.EL R14, desc[UR4][R8.64] ;  /* 0x00000004080e8981 */ /* 0x000f62000c2e1900 */
[----:B---3--:R-:W-:Y:S01]  /*02e0*/  IMAD.WIDE R16, R17, 0x4, R2 ;  /* 0x0000000411107825 */ /* 0x008fe200078e0202 */
[----:B------:R-:W-:Y:S02]  /*02f0*/  CS2R R2, SRZ ;  /* 0x0000000000027805 */ /* 0x000fe4000001ff00 */
[----:B------:R-:W2:Y:S01]  /*0300*/  @!P0 LDG.E.EL R15, desc[UR4][R8.64] ;  /* 0x00000004080f8981 */ /* 0x000ea2000c2e1900 */
[----:B------:R-:W1:Y:S03]  /*0310*/  LDC.64 R10, c[0x0][0x228] ;  /* 0x00008a00ff0a7b82 */ /* 0x000e660000000a00 */
[----:B------:R-:W3:Y:S04]  /*0320*/  @!P0 LDG.E.EL R19, desc[UR4][R4.64] ;  /* 0x0000000404138981 */ /* 0x000ee8000c2e1900 */
[----:B------:R-:W4:Y:S04]  /*0330*/  @!P0 LDG.E.EL R21, desc[UR4][R4.64] ;  /* 0x0000000404158981 */ /* 0x000f28000c2e1900 */
[----:B------:R-:W4:Y:S01]  /*0340*/  @!P0 LDG.E.EL.64 R2, desc[UR4][R16.64] ;  /* 0x0000000410028981 */ /* 0x000f22000c2e1b00 */
[----:B-1----:R-:W-:-:S04]  /*0350*/  IMAD.WIDE R10, R7, 0x4, R10 ;  /* 0x00000004070a7825 */ /* 0x002fc800078e020a */
[----:B-----5:R-:W-:Y:S01]  /*0360*/  FADD R13, R13, R14 ;  /* 0x0000000e0d0d7221 */ /* 0x020fe20000000000 */
[----:B--2---:R-:W-:Y:S01]  /*0370*/  FADD R12, R12, R15 ;  /* 0x0000000f0c0c7221 */ /* 0x004fe20000000000 */
[----:B---3--:R-:W-:Y:S01]  /*0380*/  FADD R6, R19, R6 ;  /* 0x0000000613067221 */ /* 0x008fe20000000000 */
[----:B----4-:R-:W-:-:S03]  /*0390*/  FADD R21, R21, R0 ;  /* 0x0000000015157221 */ /* 0x010fc60000000000 */
[----:B------:R-:W-:Y:S01]  /*03a0*/  FFMA R2, R13, R2, R6 ;  /* 0x000000020d027223 */ /* 0x000fe20000000006 */
[----:B------:R-:W-:Y:S01]  /*03b0*/  FFMA R3, R12, R3, R21 ;  /* 0x000000030c037223 */ /* 0x000fe20000000015 */
[----:B------:R-:W-:Y:S06]  /*03c0*/  @P0 EXIT ;  /* 0x000000000000094d */ /* 0x000fec0003800000 */
[----:B------:R-:W-:Y:S01]  /*03d0*/  STG.E.64 desc[UR4][R10.64], R2 ;  /* 0x000000020a007986 */ /* 0x000fe2000c101b04 */
[----:B------:R-:W-:Y:S05]  /*03e0*/  EXIT ;  /* 0x000000000000794d */ /* 0x000fea0003800000 */
.L_x_0:
[----:B------:R-:W-:-:S00]  /*03f0*/  BRA `(.L_x_0) ;  /* 0xfffffffc00fc7947 */ /* 0x000fc0000383ffff */
[----:B------:R-:W-:-:S00]  /*0400*/  NOP ;  /* 0x0000000000007918 */ /* 0x000fc00000000000 */
[----:B------:R-:W-:-:S00]  /*0410*/  NOP ;  /* 0x0000000000007918 */ /* 0x000fc00000000000 */
[----:B------:R-:W-:-:S00]  /*0420*/  NOP ;  /* 0x0000000000007918 */ /* 0x000fc00000000000 */
[----:B------:R-:W-:-:S00]  /*0430*/  NOP ;  /* 0x0000000000007918 */ /* 0x000fc00000000000 */
[----:B------:R-:W-:-:S00]  /*0440*/  NOP ;  /* 0x0000000000007918 */ /* 0x000fc00000000000 */
[----:B------:R-:W-:-:S00]  /*0450*/  NOP ;  /* 0x0000000000007918 */ /* 0x000fc00000000000 */
[----:B------:R-:W-:-:S00]  /*0460*/  NOP ;  /* 0x0000000000007918 */ /* 0x000fc00000000000 */
[----:B------:R-:W-:-:S00]  /*0470*/  NOP ;  /* 0x0000000000007918 */ /* 0x000fc00000000000 */
.L_x_1:


//--------------------- .nv.constant0.triton_poi_fused_add_mul_0 --------------------------
	.section	.nv.constant0.triton_poi_fused_add_mul_0,"a",@progbits
	.sectionflags	@""
	.align	4
.nv.constant0.triton_poi_fused_add_mul_0:
	.zero		564
